	.headerflags	@"EF_CUDA_TEXMODE_UNIFIED EF_CUDA_64BIT_ADDRESS EF_CUDA_ACCELERATORS EF_CUDA_SM90 EF_CUDA_VIRTUAL_SM(EF_CUDA_SM90)"
	.elftype	@"ET_EXEC"


//--------------------- .nv.info                  --------------------------
	.section	.nv.info,"",@"SHT_CUDA_INFO"
	.align	4


	//----- nvinfo : EIATTR_REGCOUNT
	.align		4
        /*0000*/ 	.byte	0x04, 0x2f
        /*0002*/ 	.short	(.L_3 - .L_2)
	.align		4
.L_2:
        /*0004*/ 	.word	index@(triton_poi_fused__native_batch_norm_legit_no_training_convolution_hardtanh_40)
        /*0008*/ 	.word	0x00000016


	//----- nvinfo : EIATTR_MIN_STACK_SIZE
	.align		4
.L_3:
        /*000c*/ 	.byte	0x04, 0x12
        /*000e*/ 	.short	(.L_5 - .L_4)
	.align		4
.L_4:
        /*0010*/ 	.word	index@(triton_poi_fused__native_batch_norm_legit_no_training_convolution_hardtanh_40)
        /*0014*/ 	.word	0x00000000


	//----- nvinfo : EIATTR_FRAME_SIZE
	.align		4
.L_5:
        /*0018*/ 	.byte	0x04, 0x11
        /*001a*/ 	.short	(.L_7 - .L_6)
	.align		4
.L_6:
        /*001c*/ 	.word	index@(triton_poi_fused__native_batch_norm_legit_no_training_convolution_hardtanh_40)
        /*0020*/ 	.word	0x00000000


	//----- nvinfo : EIATTR_MIN_STACK_SIZE
	.align		4
.L_7:
        /*0024*/ 	.byte	0x04, 0x12
        /*0026*/ 	.short	(.L_9 - .L_8)
	.align		4
.L_8:
        /*0028*/ 	.word	index@(triton_poi_fused__native_batch_norm_legit_no_training_convolution_hardtanh_40)
        /*002c*/ 	.word	0x00000000
.L_9:


//--------------------- .nv.info.triton_poi_fused__native_batch_norm_legit_no_training_convolution_hardtanh_40 --------------------------
	.section	.nv.info.triton_poi_fused__native_batch_norm_legit_no_training_convolution_hardtanh_40,"",@"SHT_CUDA_INFO"
	.sectionflags	@""
	.align	4


	//----- nvinfo : EIATTR_CUDA_API_VERSION
	.align		4
        /*0000*/ 	.byte	0x04, 0x37
        /*0002*/ 	.short	(.L_11 - .L_10)
.L_10:
        /*0004*/ 	.word	0x0000007c


	//----- nvinfo : EIATTR_KPARAM_INFO
	.align		4
.L_11:
        /*0008*/ 	.byte	0x04, 0x17
        /*000a*/ 	.short	(.L_13 - .L_12)
.L_12:
        /*000c*/ 	.word	0x00000000
        /*0010*/ 	.short	0x0007
        /*0012*/ 	.short	0x0038
        /*0014*/ 	.byte	0x00, 0xf0, 0x11, 0x00


	//----- nvinfo : EIATTR_KPARAM_INFO
	.align		4
.L_13:
        /*0018*/ 	.byte	0x04, 0x17
        /*001a*/ 	.short	(.L_15 - .L_14)
.L_14:
        /*001c*/ 	.word	0x00000000
        /*0020*/ 	.short	0x0006
        /*0022*/ 	.short	0x0030
        /*0024*/ 	.byte	0x00, 0xf4, 0x21, 0x00


	//----- nvinfo : EIATTR_KPARAM_INFO
	.align		4
.L_15:
        /*0028*/ 	.byte	0x04, 0x17
        /*002a*/ 	.short	(.L_17 - .L_16)
.L_16:
        /*002c*/ 	.word	0x00000000
        /*0030*/ 	.short	0x0005
        /*0032*/ 	.short	0x0028
        /*0034*/ 	.byte	0x00, 0xf4, 0x21, 0x00


	//----- nvinfo : EIATTR_KPARAM_INFO
	.align		4
.L_17:
        /*0038*/ 	.byte	0x04, 0x17
        /*003a*/ 	.short	(.L_19 - .L_18)
.L_18:
        /*003c*/ 	.word	0x00000000
        /*0040*/ 	.short	0x0004
        /*0042*/ 	.short	0x0020
        /*0044*/ 	.byte	0x00, 0xf4, 0x21, 0x00


	//----- nvinfo : EIATTR_KPARAM_INFO
	.align		4
.L_19:
        /*0048*/ 	.byte	0x04, 0x17
        /*004a*/ 	.short	(.L_21 - .L_20)
.L_20:
        /*004c*/ 	.word	0x00000000
        /*0050*/ 	.short	0x0003
        /*0052*/ 	.short	0x0018
        /*0054*/ 	.byte	0x00, 0xf4, 0x21, 0x00


	//----- nvinfo : EIATTR_KPARAM_INFO
	.align		4
.L_21:
        /*0058*/ 	.byte	0x04, 0x17
        /*005a*/ 	.short	(.L_23 - .L_22)
.L_22:
        /*005c*/ 	.word	0x00000000
        /*0060*/ 	.short	0x0002
        /*0062*/ 	.short	0x0010
        /*0064*/ 	.byte	0x00, 0xf4, 0x21, 0x00


	//----- nvinfo : EIATTR_KPARAM_INFO
	.align		4
.L_23:
        /*0068*/ 	.byte	0x04, 0x17
        /*006a*/ 	.short	(.L_25 - .L_24)
.L_24:
        /*006c*/ 	.word	0x00000000
        /*0070*/ 	.short	0x0001
        /*0072*/ 	.short	0x0008
        /*0074*/ 	.byte	0x00, 0xf4, 0x21, 0x00


	//----- nvinfo : EIATTR_KPARAM_INFO
	.align		4
.L_25:
        /*0078*/ 	.byte	0x04, 0x17
        /*007a*/ 	.short	(.L_27 - .L_26)
.L_26:
        /*007c*/ 	.word	0x00000000
        /*0080*/ 	.short	0x0000
        /*0082*/ 	.short	0x0000
        /*0084*/ 	.byte	0x00, 0xf4, 0x21, 0x00


	//----- nvinfo : EIATTR_SPARSE_MMA_MASK
	.align		4
.L_27:
        /*0088*/ 	.byte	0x03, 0x50
        /*008a*/ 	.short	0x0000


	//----- nvinfo : EIATTR_MAXREG_COUNT
	.align		4
        /*008c*/ 	.byte	0x03, 0x1b
        /*008e*/ 	.short	0x00ff


	//----- nvinfo : EIATTR_EXIT_INSTR_OFFSETS
	.align		4
        /*0090*/ 	.byte	0x04, 0x1c
        /*0092*/ 	.short	(.L_29 - .L_28)


	//   ....[0]....
.L_28:
        /*0094*/ 	.word	0x00000370


	//   ....[1]....
        /*0098*/ 	.word	0x00000390


	//----- nvinfo : EIATTR_REQNTID
	.align		4
.L_29:
        /*009c*/ 	.byte	0x04, 0x10
        /*009e*/ 	.short	(.L_31 - .L_30)
.L_30:
        /*00a0*/ 	.word	0x00000080
        /*00a4*/ 	.word	0x00000001
        /*00a8*/ 	.word	0x00000001


	//----- nvinfo : EIATTR_CBANK_PARAM_SIZE
	.align		4
.L_31:
        /*00ac*/ 	.byte	0x03, 0x19
        /*00ae*/ 	.short	0x003c


	//----- nvinfo : EIATTR_PARAM_CBANK
	.align		4
        /*00b0*/ 	.byte	0x04, 0x0a
        /*00b2*/ 	.short	(.L_33 - .L_32)
	.align		4
.L_32:
        /*00b4*/ 	.word	index@(.nv.constant0.triton_poi_fused__native_batch_norm_legit_no_training_convolution_hardtanh_40)
        /*00b8*/ 	.short	0x0210
        /*00ba*/ 	.short	0x003c


	//----- nvinfo : EIATTR_SW_WAR
	.align		4
.L_33:
        /*00bc*/ 	.byte	0x04, 0x36
        /*00be*/ 	.short	(.L_35 - .L_34)
.L_34:
        /*00c0*/ 	.word	0x00000008
.L_35:


//--------------------- .nv.callgraph             --------------------------
	.section	.nv.callgraph,"",@"SHT_CUDA_CALLGRAPH"
	.align	4
	.sectionentsize	8
	.align		4
        /*0000*/ 	.word	0x00000000
	.align		4
        /*0004*/ 	.word	0xffffffff
	.align		4
        /*0008*/ 	.word	0x00000000
	.align		4
        /*000c*/ 	.word	0xfffffffe
	.align		4
        /*0010*/ 	.word	0x00000000
	.align		4
        /*0014*/ 	.word	0xfffffffd
	.align		4
        /*0018*/ 	.word	0x00000000
	.align		4
        /*001c*/ 	.word	0xfffffffc


//--------------------- .nv.constant4             --------------------------
	.section	.nv.constant4,"a",@progbits
	.align	8
	.align		8
.nv.constant4:
        /*0000*/ 	.dword	_$_str
	.align		8
        /*0008*/ 	.dword	_$_str_$_2


//--------------------- .text.triton_poi_fused__native_batch_norm_legit_no_training_convolution_hardtanh_40 --------------------------
	.section	.text.triton_poi_fused__native_batch_norm_legit_no_training_convolution_hardtanh_40,"ax",@progbits
	.align	128
        .global         triton_poi_fused__native_batch_norm_legit_no_training_convolution_hardtanh_40
        .type           triton_poi_fused__native_batch_norm_legit_no_training_convolution_hardtanh_40,@function
        .size           triton_poi_fused__native_batch_norm_legit_no_training_convolution_hardtanh_40,(.L_x_1 - triton_poi_fused__native_batch_norm_legit_no_training_convolution_hardtanh_40)
        .other          triton_poi_fused__native_batch_norm_legit_no_training_convolution_hardtanh_40,@"STO_CUDA_ENTRY STV_DEFAULT"
triton_poi_fused__native_batch_norm_legit_no_training_convolution_hardtanh_40:
.text.triton_poi_fused__native_batch_norm_legit_no_training_convolution_hardtanh_40:
[----:B------:R-:W0:Y:S01]  /*0000*/  LDC R1, c[0x0][0x28] ;  /* 0x00000a00ff017b82 */ /* 0x000e220000000800 */
[----:B------:R-:W1:Y:S07]  /*0010*/  S2R R0, SR_TID.X ;  /* 0x0000000000007919 */ /* 0x000e6e0000002100 */
[----:B------:R-:W2:Y:S01]  /*0020*/  LDC.64 R12, c[0x0][0x228] ;  /* 0x00008a00ff0c7b82 */ /* 0x000ea20000000a00 */
[----:B------:R-:W-:Y:S01]  /*0030*/  ULDC.64 UR4, c[0x0][0x208] ;  /* 0x0000820000047ab9 */ /* 0x000fe20000000a00 */
[----:B------:R-:W3:Y:S06]  /*0040*/  S2R R3, SR_CTAID.X ;  /* 0x0000000000037919 */ /* 0x000eec0000002500 */
[----:B------:R-:W4:Y:S08]  /*0050*/  LDC.64 R10, c[0x0][0x218] ;  /* 0x00008600ff0a7b82 */ /* 0x000f300000000a00 */
[----:B------:R-:W5:Y:S08]  /*0060*/  LDC.64 R6, c[0x0][0x210] ;  /* 0x00008400ff067b82 */ /* 0x000f700000000a00 */
[----:B------:R-:W5:Y:S01]  /*0070*/  LDC.64 R14, c[0x0][0x220] ;  /* 0x00008800ff0e7b82 */ /* 0x000f620000000a00 */
[----:B-1----:R-:W-:-:S07]  /*0080*/  LOP3.LUT R0, R0, 0x7f, RZ, 0xc0, !PT ;  /* 0x0000007f00007812 */ /* 0x002fce00078ec0ff */
[----:B------:R-:W1:Y:S01]  /*0090*/  LDC.64 R16, c[0x0][0x230] ;  /* 0x00008c00ff107b82 */ /* 0x000e620000000a00 */
[----:B---3--:R-:W-:-:S04]  /*00a0*/  LEA R0, R3, R0, 0x7 ;  /* 0x0000000003007211 */ /* 0x008fc800078e38ff */
[C---:B------:R-:W-:Y:S01]  /*00b0*/  ISETP.GE.AND P0, PT, R0.reuse, 0x2100, PT ;  /* 0x000021000000780c */ /* 0x040fe20003f06270 */
[----:B------:R-:W-:Y:S02]  /*00c0*/  IMAD.HI R2, R0, 0x3e0f83e1, RZ ;  /* 0x3e0f83e100027827 */ /* 0x000fe400078e02ff */
[----:B------:R-:W3:Y:S03]  /*00d0*/  LDC.64 R4, c[0x0][0x238] ;  /* 0x00008e00ff047b82 */ /* 0x000ee60000000a00 */
[----:B------:R-:W-:-:S04]  /*00e0*/  SHF.R.U32.HI R3, RZ, 0x1f, R2 ;  /* 0x0000001fff037819 */ /* 0x000fc80000011602 */
[----:B------:R-:W-:-:S05]  /*00f0*/  LEA.HI.SX32 R3, R2, R3, 0x1b ;  /* 0x0000000302037211 */ /* 0x000fca00078fdaff */
[----:B------:R-:W-:Y:S01]  /*0100*/  IMAD R19, R3, -0x84, R0 ;  /* 0xffffff7c03137824 */ /* 0x000fe200078e0200 */
[----:B------:R-:W-:-:S03]  /*0110*/  CS2R R2, SRZ ;  /* 0x0000000000027805 */ /* 0x000fc6000001ff00 */
[----:B--2---:R-:W-:-:S05]  /*0120*/  IMAD.WIDE R12, R19, 0x4, R12 ;  /* 0x00000004130c7825 */ /* 0x004fca00078e020c */
[----:B------:R2:W3:Y:S01]  /*0130*/  @!P0 LDG.E.EL R2, desc[UR4][R12.64] ;  /* 0x000000040c028981 */ /* 0x0004e2000c2e1900 */
[----:B------:R-:W-:Y:S01]  /*0140*/  CS2R R8, SRZ ;  /* 0x0000000000087805 */ /* 0x000fe2000001ff00 */
[----:B----4-:R-:W-:-:S04]  /*0150*/  IMAD.WIDE R10, R19, 0x4, R10 ;  /* 0x00000004130a7825 */ /* 0x010fc800078e020a */
[----:B-----5:R-:W-:Y:S01]  /*0160*/  IMAD.WIDE R6, R0, 0x4, R6 ;  /* 0x0000000400067825 */ /* 0x020fe200078e0206 */
[----:B------:R4:W5:Y:S03]  /*0170*/  @!P0 LDG.E.EL R3, desc[UR4][R10.64] ;  /* 0x000000040a038981 */ /* 0x000966000c2e1900 */
[C---:B0-2---:R-:W-:Y:S01]  /*0180*/  IMAD.WIDE R12, R19.reuse, 0x4, R14 ;  /* 0x00000004130c7825 */ /* 0x045fe200078e020e */
[----:B------:R-:W5:Y:S03]  /*0190*/  @!P0 LDG.E R8, desc[UR4][R6.64] ;  /* 0x0000000406088981 */ /* 0x000f66000c1e1900 */
[----:B-1----:R-:W-:Y:S01]  /*01a0*/  IMAD.WIDE R14, R19, 0x4, R16 ;  /* 0x00000004130e7825 */ /* 0x002fe200078e0210 */
[----:B------:R-:W2:Y:S01]  /*01b0*/  @!P0 LDG.E.EL R9, desc[UR4][R12.64] ;  /* 0x000000040c098981 */ /* 0x000ea2000c2e1900 */
[----:B------:R-:W-:-:S02]  /*01c0*/  CS2R R16, SRZ ;  /* 0x0000000000107805 */ /* 0x000fc4000001ff00 */
[----:B---3--:R-:W-:-:S04]  /*01d0*/  IMAD.WIDE R4, R19, 0x4, R4 ;  /* 0x0000000413047825 */ /* 0x008fc800078e0204 */
[----:B------:R-:W3:Y:S04]  /*01e0*/  @!P0 LDG.E.EL R16, desc[UR4][R14.64] ;  /* 0x000000040e108981 */ /* 0x000ee8000c2e1900 */
[----:B------:R0:W3:Y:S01]  /*01f0*/  @!P0 LDG.E.EL R17, desc[UR4][R4.64] ;  /* 0x0000000404118981 */ /* 0x0000e2000c2e1900 */
[----:B----4-:R-:W-:Y:S01]  /*0200*/  HFMA2.MMA R11, -RZ, RZ, 1.625, 0 ;  /* 0x3e800000ff0b7435 */ /* 0x010fe200000001ff */
[----:B------:R-:W-:-:S04]  /*0210*/  FADD R2, R2, 9.9999997473787516356e-06 ;  /* 0x3727c5ac02027421 */ /* 0x000fc80000000000 */
[----:B------:R-:W1:Y:S02]  /*0220*/  MUFU.SQRT R18, R2 ;  /* 0x0000000200127308 */ /* 0x000e640000002000 */
[C---:B-1----:R-:W-:Y:S02]  /*0230*/  FSETP.GT.AND P1, PT, R18.reuse, 8.50705917302346158658e+37, PT ;  /* 0x7e8000001200780b */ /* 0x042fe40003f24000 */
[----:B------:R-:W-:-:S11]  /*0240*/  FSETP.GEU.AND P2, PT, R18, 1.175494350822287508e-38, PT ;  /* 0x008000001200780b */ /* 0x000fd60003f4e000 */
[----:B------:R-:W-:-:S04]  /*0250*/  @P1 FMUL R18, R18, 0.25 ;  /* 0x3e80000012121820 */ /* 0x000fc80000400000 */
[----:B------:R-:W-:-:S06]  /*0260*/  @!P2 FMUL R18, R18, 16777216 ;  /* 0x4b8000001212a820 */ /* 0x000fcc0000400000 */
[----:B------:R-:W0:Y:S01]  /*0270*/  MUFU.RCP R18, R18 ;  /* 0x0000001200127308 */ /* 0x000e220000001000 */
[----:B------:R-:W-:Y:S01]  /*0280*/  FSEL R11, R11, 1, P1 ;  /* 0x3f8000000b0b7808 */ /* 0x000fe20000800000 */
[----:B-----5:R-:W-:Y:S02]  /*0290*/  FADD R8, R3, R8 ;  /* 0x0000000803087221 */ /* 0x020fe40000000000 */
[----:B------:R-:W1:Y:S02]  /*02a0*/  LDC.64 R2, c[0x0][0x240] ;  /* 0x00009000ff027b82 */ /* 0x000e640000000a00 */
[----:B------:R-:W-:Y:S01]  /*02b0*/  @!P2 FMUL R11, R11, 16777216 ;  /* 0x4b8000000b0ba820 */ /* 0x000fe20000400000 */
[----:B--2---:R-:W-:-:S03]  /*02c0*/  FADD R9, R8, -R9 ;  /* 0x8000000908097221 */ /* 0x004fc60000000000 */
[----:B0-----:R-:W-:-:S04]  /*02d0*/  FMUL R4, R18, R11 ;  /* 0x0000000b12047220 */ /* 0x001fc80000400000 */
[----:B------:R-:W-:-:S04]  /*02e0*/  FMUL R4, R9, R4 ;  /* 0x0000000409047220 */ /* 0x000fc80000400000 */
[----:B---3--:R-:W-:-:S05]  /*02f0*/  FFMA R4, R4, R16, R17 ;  /* 0x0000001004047223 */ /* 0x008fca0000000011 */
[----:B------:R-:W-:-:S04]  /*0300*/  FSETP.GTU.AND P1, PT, R4, RZ, PT ;  /* 0x000000ff0400720b */ /* 0x000fc80003f2c000 */
[----:B------:R-:W-:-:S04]  /*0310*/  FSEL R5, R4, RZ, P1 ;  /* 0x000000ff04057208 */ /* 0x000fc80000800000 */
[C---:B------:R-:W-:Y:S01]  /*0320*/  FSETP.GEU.AND P1, PT, R5.reuse, 6, PT ;  /* 0x40c000000500780b */ /* 0x040fe20003f2e000 */
[----:B------:R0:W-:Y:S01]  /*0330*/  @!P0 STG.E desc[UR4][R6.64], R8 ;  /* 0x0000000806008986 */ /* 0x0001e2000c101904 */
[----:B------:R-:W-:Y:S01]  /*0340*/  FSETP.NAN.AND P2, PT, R5, R5, PT ;  /* 0x000000050500720b */ /* 0x000fe20003f48000 */
[----:B-1----:R-:W-:-:S10]  /*0350*/  IMAD.WIDE R2, R0, 0x4, R2 ;  /* 0x0000000400027825 */ /* 0x002fd400078e0202 */
[----:B------:R-:W-:Y:S01]  /*0360*/  @P1 SEL R5, R5, 0x40c00000, P2 ;  /* 0x40c0000005051807 */ /* 0x000fe20001000000 */
[----:B0-----:R-:W-:Y:S06]  /*0370*/  @P0 EXIT ;  /* 0x000000000000094d */ /* 0x001fec0003800000 */
[----:B------:R-:W-:Y:S01]  /*0380*/  STG.E desc[UR4][R2.64], R5 ;  /* 0x0000000502007986 */ /* 0x000fe2000c101904 */
[----:B------:R-:W-:Y:S05]  /*0390*/  EXIT ;  /* 0x000000000000794d */ /* 0x000fea0003800000 */
.L_x_0:
[----:B------:R-:W-:-:S00]  /*03a0*/  BRA `(.L_x_0) ;  /* 0xfffffffc00fc7947 */ /* 0x000fc0000383ffff */
[----:B------:R-:W-:-:S00]  /*03b0*/  NOP ;  /* 0x0000000000007918 */ /* 0x000fc00000000000 */
        /* <DEDUP_REMOVED lines=12> */
.L_x_1:


//--------------------- .nv.global.init           --------------------------
	.section	.nv.global.init,"aw",@progbits
.nv.global.init:
	.type		_$_str,@object
	.size		_$_str,(_$_str_$_2 - _$_str)
_$_str:
        /*0000*/ 	.byte	0x5f, 0x5f, 0x43, 0x55, 0x44, 0x41, 0x5f, 0x46, 0x54, 0x5a, 0x00
	.type		_$_str_$_2,@object
	.size		_$_str_$_2,(.L_1 - _$_str_$_2)
_$_str_$_2:
        /*000b*/ 	.byte	0x5f, 0x5f, 0x43, 0x55, 0x44, 0x41, 0x5f, 0x50, 0x52, 0x45, 0x43, 0x5f, 0x53, 0x51, 0x52, 0x54
        /*001b*/ 	.byte	0x00
.L_1:


//--------------------- .nv.constant0.triton_poi_fused__native_batch_norm_legit_no_training_convolution_hardtanh_40 --------------------------
	.section	.nv.constant0.triton_poi_fused__native_batch_norm_legit_no_training_convolution_hardtanh_40,"a",@progbits
	.sectionflags	@""
	.align	4
.nv.constant0.triton_poi_fused__native_batch_norm_legit_no_training_convolution_hardtanh_40:
	.zero		588
